	.headerflags	@"EF_CUDA_TEXMODE_UNIFIED EF_CUDA_64BIT_ADDRESS EF_CUDA_ACCELERATORS EF_CUDA_SM90 EF_CUDA_VIRTUAL_SM(EF_CUDA_SM90)"
	.elftype	@"ET_EXEC"


//--------------------- .nv.info                  --------------------------
	.section	.nv.info,"",@"SHT_CUDA_INFO"
	.align	4


	//----- nvinfo : EIATTR_REGCOUNT
	.align		4
        /*0000*/ 	.byte	0x04, 0x2f
        /*0002*/ 	.short	(.L_1 - .L_0)
	.align		4
.L_0:
        /*0004*/ 	.word	index@(triton_poi_fused_convolution_div_max_pool2d_with_indices_relu_sub_19)
        /*0008*/ 	.word	0x0000001e


	//----- nvinfo : EIATTR_MIN_STACK_SIZE
	.align		4
.L_1:
        /*000c*/ 	.byte	0x04, 0x12
        /*000e*/ 	.short	(.L_3 - .L_2)
	.align		4
.L_2:
        /*0010*/ 	.word	index@(triton_poi_fused_convolution_div_max_pool2d_with_indices_relu_sub_19)
        /*0014*/ 	.word	0x00000000


	//----- nvinfo : EIATTR_FRAME_SIZE
	.align		4
.L_3:
        /*0018*/ 	.byte	0x04, 0x11
        /*001a*/ 	.short	(.L_5 - .L_4)
	.align		4
.L_4:
        /*001c*/ 	.word	index@(triton_poi_fused_convolution_div_max_pool2d_with_indices_relu_sub_19)
        /*0020*/ 	.word	0x00000000


	//----- nvinfo : EIATTR_MIN_STACK_SIZE
	.align		4
.L_5:
        /*0024*/ 	.byte	0x04, 0x12
        /*0026*/ 	.short	(.L_7 - .L_6)
	.align		4
.L_6:
        /*0028*/ 	.word	index@(triton_poi_fused_convolution_div_max_pool2d_with_indices_relu_sub_19)
        /*002c*/ 	.word	0x00000000
.L_7:


//--------------------- .nv.info.triton_poi_fused_convolution_div_max_pool2d_with_indices_relu_sub_19 --------------------------
	.section	.nv.info.triton_poi_fused_convolution_div_max_pool2d_with_indices_relu_sub_19,"",@"SHT_CUDA_INFO"
	.sectionflags	@""
	.align	4


	//----- nvinfo : EIATTR_CUDA_API_VERSION
	.align		4
        /*0000*/ 	.byte	0x04, 0x37
        /*0002*/ 	.short	(.L_9 - .L_8)
.L_8:
        /*0004*/ 	.word	0x0000007c


	//----- nvinfo : EIATTR_KPARAM_INFO
	.align		4
.L_9:
        /*0008*/ 	.byte	0x04, 0x17
        /*000a*/ 	.short	(.L_11 - .L_10)
.L_10:
        /*000c*/ 	.word	0x00000000
        /*0010*/ 	.short	0x0003
        /*0012*/ 	.short	0x0014
        /*0014*/ 	.byte	0x00, 0xf0, 0x11, 0x00


	//----- nvinfo : EIATTR_KPARAM_INFO
	.align		4
.L_11:
        /*0018*/ 	.byte	0x04, 0x17
        /*001a*/ 	.short	(.L_13 - .L_12)
.L_12:
        /*001c*/ 	.word	0x00000000
        /*0020*/ 	.short	0x0002
        /*0022*/ 	.short	0x0010
        /*0024*/ 	.byte	0x00, 0xf0, 0x11, 0x00


	//----- nvinfo : EIATTR_KPARAM_INFO
	.align		4
.L_13:
        /*0028*/ 	.byte	0x04, 0x17
        /*002a*/ 	.short	(.L_15 - .L_14)
.L_14:
        /*002c*/ 	.word	0x00000000
        /*0030*/ 	.short	0x0001
        /*0032*/ 	.short	0x0008
        /*0034*/ 	.byte	0x00, 0xf4, 0x21, 0x00


	//----- nvinfo : EIATTR_KPARAM_INFO
	.align		4
.L_15:
        /*0038*/ 	.byte	0x04, 0x17
        /*003a*/ 	.short	(.L_17 - .L_16)
.L_16:
        /*003c*/ 	.word	0x00000000
        /*0040*/ 	.short	0x0000
        /*0042*/ 	.short	0x0000
        /*0044*/ 	.byte	0x00, 0xf4, 0x21, 0x00


	//----- nvinfo : EIATTR_SPARSE_MMA_MASK
	.align		4
.L_17:
        /*0048*/ 	.byte	0x03, 0x50
        /*004a*/ 	.short	0x0000


	//----- nvinfo : EIATTR_MAXREG_COUNT
	.align		4
        /*004c*/ 	.byte	0x03, 0x1b
        /*004e*/ 	.short	0x00ff


	//----- nvinfo : EIATTR_EXIT_INSTR_OFFSETS
	.align		4
        /*0050*/ 	.byte	0x04, 0x1c
        /*0052*/ 	.short	(.L_19 - .L_18)


	//   ....[0]....
.L_18:
        /*0054*/ 	.word	0x000006d0


	//   ....[1]....
        /*0058*/ 	.word	0x00000720


	//----- nvinfo : EIATTR_REQNTID
	.align		4
.L_19:
        /*005c*/ 	.byte	0x04, 0x10
        /*005e*/ 	.short	(.L_21 - .L_20)
.L_20:
        /*0060*/ 	.word	0x00000080
        /*0064*/ 	.word	0x00000001
        /*0068*/ 	.word	0x00000001


	//----- nvinfo : EIATTR_CBANK_PARAM_SIZE
	.align		4
.L_21:
        /*006c*/ 	.byte	0x03, 0x19
        /*006e*/ 	.short	0x0018


	//----- nvinfo : EIATTR_PARAM_CBANK
	.align		4
        /*0070*/ 	.byte	0x04, 0x0a
        /*0072*/ 	.short	(.L_23 - .L_22)
	.align		4
.L_22:
        /*0074*/ 	.word	index@(.nv.constant0.triton_poi_fused_convolution_div_max_pool2d_with_indices_relu_sub_19)
        /*0078*/ 	.short	0x0210
        /*007a*/ 	.short	0x0018


	//----- nvinfo : EIATTR_SW_WAR
	.align		4
.L_23:
        /*007c*/ 	.byte	0x04, 0x36
        /*007e*/ 	.short	(.L_25 - .L_24)
.L_24:
        /*0080*/ 	.word	0x00000008
.L_25:


//--------------------- .nv.callgraph             --------------------------
	.section	.nv.callgraph,"",@"SHT_CUDA_CALLGRAPH"
	.align	4
	.sectionentsize	8
	.align		4
        /*0000*/ 	.word	0x00000000
	.align		4
        /*0004*/ 	.word	0xffffffff
	.align		4
        /*0008*/ 	.word	0x00000000
	.align		4
        /*000c*/ 	.word	0xfffffffe
	.align		4
        /*0010*/ 	.word	0x00000000
	.align		4
        /*0014*/ 	.word	0xfffffffd
	.align		4
        /*0018*/ 	.word	0x00000000
	.align		4
        /*001c*/ 	.word	0xfffffffc


//--------------------- .text.triton_poi_fused_convolution_div_max_pool2d_with_indices_relu_sub_19 --------------------------
	.section	.text.triton_poi_fused_convolution_div_max_pool2d_with_indices_relu_sub_19,"ax",@progbits
	.sectionflags	@"SHF_BARRIERS=1"
	.align	128
        .global         triton_poi_fused_convolution_div_max_pool2d_with_indices_relu_sub_19
        .type           triton_poi_fused_convolution_div_max_pool2d_with_indices_relu_sub_19,@function
        .size           triton_poi_fused_convolution_div_max_pool2d_with_indices_relu_sub_19,(.L_x_1 - triton_poi_fused_convolution_div_max_pool2d_with_indices_relu_sub_19)
        .other          triton_poi_fused_convolution_div_max_pool2d_with_indices_relu_sub_19,@"STO_CUDA_ENTRY STV_DEFAULT"
triton_poi_fused_convolution_div_max_pool2d_with_indices_relu_sub_19:
.text.triton_poi_fused_convolution_div_max_pool2d_with_indices_relu_sub_19:
[----:B------:R-:W0:Y:S01]  /*0000*/  LDC R1, c[0x0][0x28] ;  /* 0x00000a00ff017b82 */ /* 0x000e220000000800 */
[----:B------:R-:W1:Y:S07]  /*0010*/  S2R R19, SR_CTAID.Z ;  /* 0x0000000000137919 */ /* 0x000e6e0000002700 */
[----:B------:R-:W1:Y:S01]  /*0020*/  S2UR UR4, SR_CTAID.Y ;  /* 0x00000000000479c3 */ /* 0x000e620000002600 */
[----:B------:R-:W-:Y:S01]  /*0030*/  IMAD.MOV.U32 R14, RZ, RZ, RZ ;  /* 0x000000ffff0e7224 */ /* 0x000fe200078e00ff */
[----:B------:R-:W-:Y:S01]  /*0040*/  ULDC.64 UR6, c[0x0][0x208] ;  /* 0x0000820000067ab9 */ /* 0x000fe20000000a00 */
[----:B------:R-:W2:Y:S01]  /*0050*/  S2R R15, SR_CTAID.X ;  /* 0x00000000000f7919 */ /* 0x000ea20000002500 */
[----:B------:R-:W3:Y:S04]  /*0060*/  S2R R18, SR_TID.X ;  /* 0x0000000000127919 */ /* 0x000ee80000002100 */
[----:B------:R-:W1:Y:S08]  /*0070*/  LDC R0, c[0x0][0x10] ;  /* 0x00000400ff007b82 */ /* 0x000e700000000800 */
[----:B------:R-:W4:Y:S01]  /*0080*/  LDC.64 R16, c[0x0][0x210] ;  /* 0x00008400ff107b82 */ /* 0x000f220000000a00 */
[----:B-1----:R-:W-:-:S02]  /*0090*/  IMAD R19, R19, R0, UR4 ;  /* 0x0000000413137e24 */ /* 0x002fc4000f8e0200 */
[----:B--2---:R-:W-:Y:S02]  /*00a0*/  IMAD.SHL.U32 R15, R15, 0x10, RZ ;  /* 0x000000100f0f7824 */ /* 0x004fe400078e00ff */
[----:B------:R-:W-:Y:S01]  /*00b0*/  IMAD.SHL.U32 R19, R19, 0x40, RZ ;  /* 0x0000004013137824 */ /* 0x000fe200078e00ff */
[----:B---3--:R-:W-:Y:S02]  /*00c0*/  SHF.R.U32.HI R0, RZ, 0x4, R18 ;  /* 0x00000004ff007819 */ /* 0x008fe40000011612 */
[----:B------:R-:W-:Y:S02]  /*00d0*/  LOP3.LUT R4, R15, 0xf, R18, 0xf8, !PT ;  /* 0x0000000f0f047812 */ /* 0x000fe400078ef812 */
[----:B------:R-:W-:Y:S02]  /*00e0*/  SGXT.U32 R0, R0, 0x3 ;  /* 0x000000030000781a */ /* 0x000fe40000000000 */
[----:B------:R-:W-:Y:S02]  /*00f0*/  ISETP.GE.AND P0, PT, R4, 0x9, PT ;  /* 0x000000090400780c */ /* 0x000fe40003f06270 */
[----:B------:R-:W-:-:S02]  /*0100*/  LOP3.LUT R3, R19, 0x8, R0, 0xfe, !PT ;  /* 0x0000000813037812 */ /* 0x000fc400078efe00 */
[----:B------:R-:W-:Y:S02]  /*0110*/  LOP3.LUT R2, R19, R0, RZ, 0xfc, !PT ;  /* 0x0000000013027212 */ /* 0x000fe400078efcff */
[C---:B------:R-:W-:Y:S01]  /*0120*/  ISETP.LT.AND P2, PT, R3.reuse, 0x20000, !P0 ;  /* 0x000200000300780c */ /* 0x040fe20004741270 */
[--C-:B------:R-:W-:Y:S01]  /*0130*/  IMAD R3, R3, 0x9, R4.reuse ;  /* 0x0000000903037824 */ /* 0x100fe200078e0204 */
[----:B------:R-:W-:Y:S01]  /*0140*/  LOP3.LUT R6, R19, 0x10, R0, 0xfe, !PT ;  /* 0x0000001013067812 */ /* 0x000fe200078efe00 */
[C---:B------:R-:W-:Y:S01]  /*0150*/  IMAD R5, R2.reuse, 0x9, R4 ;  /* 0x0000000902057824 */ /* 0x040fe200078e0204 */
[----:B------:R-:W-:Y:S02]  /*0160*/  LOP3.LUT R7, R19, 0x18, R0, 0xfe, !PT ;  /* 0x0000001813077812 */ /* 0x000fe400078efe00 */
[----:B------:R-:W-:Y:S01]  /*0170*/  ISETP.LT.AND P1, PT, R2, 0x20000, !P0 ;  /* 0x000200000200780c */ /* 0x000fe20004721270 */
[----:B----4-:R-:W-:Y:S01]  /*0180*/  IMAD.WIDE R2, R3, 0x4, R16 ;  /* 0x0000000403027825 */ /* 0x010fe200078e0210 */
[----:B------:R-:W-:-:S02]  /*0190*/  ISETP.LT.AND P6, PT, R6, 0x20000, !P0 ;  /* 0x000200000600780c */ /* 0x000fc400047c1270 */
[----:B------:R-:W-:Y:S02]  /*01a0*/  LOP3.LUT R8, R19, 0x20, R0, 0xfe, !PT ;  /* 0x0000002013087812 */ /* 0x000fe400078efe00 */
[----:B------:R-:W-:Y:S01]  /*01b0*/  ISETP.LT.AND P5, PT, R7, 0x20000, !P0 ;  /* 0x000200000700780c */ /* 0x000fe200047a1270 */
[----:B------:R1:W2:Y:S01]  /*01c0*/  @P2 LDG.E.EL R14, desc[UR6][R2.64] ;  /* 0x00000006020e2981 */ /* 0x0002a2000c2e1900 */
[----:B------:R-:W-:Y:S02]  /*01d0*/  LOP3.LUT R4, R19, 0x28, R0, 0xfe, !PT ;  /* 0x0000002813047812 */ /* 0x000fe400078efe00 */
[----:B------:R-:W-:Y:S02]  /*01e0*/  LOP3.LUT R6, R19, 0x30, R0, 0xfe, !PT ;  /* 0x0000003013067812 */ /* 0x000fe400078efe00 */
[----:B------:R-:W-:Y:S02]  /*01f0*/  LOP3.LUT R7, R19, 0x38, R0, 0xfe, !PT ;  /* 0x0000003813077812 */ /* 0x000fe400078efe00 */
[----:B------:R-:W-:-:S02]  /*0200*/  ISETP.LT.AND P4, PT, R8, 0x20000, !P0 ;  /* 0x000200000800780c */ /* 0x000fc40004781270 */
[----:B------:R-:W-:Y:S02]  /*0210*/  ISETP.LT.AND P3, PT, R4, 0x20000, !P0 ;  /* 0x000200000400780c */ /* 0x000fe40004761270 */
[----:B------:R-:W-:Y:S02]  /*0220*/  ISETP.LT.AND P2, PT, R6, 0x20000, !P0 ;  /* 0x000200000600780c */ /* 0x000fe40004741270 */
[----:B------:R-:W-:Y:S01]  /*0230*/  ISETP.LT.AND P0, PT, R7, 0x20000, !P0 ;  /* 0x000200000700780c */ /* 0x000fe20004701270 */
[C---:B------:R-:W-:Y:S02]  /*0240*/  VIADD R7, R5.reuse, 0x90 ;  /* 0x0000009005077836 */ /* 0x040fe40000000000 */
[C---:B------:R-:W-:Y:S02]  /*0250*/  VIADD R9, R5.reuse, 0xd8 ;  /* 0x000000d805097836 */ /* 0x040fe40000000000 */
[C---:B------:R-:W-:Y:S02]  /*0260*/  VIADD R11, R5.reuse, 0x120 ;  /* 0x00000120050b7836 */ /* 0x040fe40000000000 */
[----:B------:R-:W-:-:S02]  /*0270*/  VIADD R13, R5, 0x168 ;  /* 0x00000168050d7836 */ /* 0x000fc40000000000 */
[C---:B------:R-:W-:Y:S02]  /*0280*/  VIADD R23, R5.reuse, 0x1b0 ;  /* 0x000001b005177836 */ /* 0x040fe40000000000 */
[C---:B------:R-:W-:Y:S02]  /*0290*/  VIADD R25, R5.reuse, 0x1f8 ;  /* 0x000001f805197836 */ /* 0x040fe40000000000 */
[----:B-1----:R-:W-:-:S04]  /*02a0*/  IMAD.WIDE R2, R5, 0x4, R16 ;  /* 0x0000000405027825 */ /* 0x002fc800078e0210 */
[----:B------:R-:W-:-:S04]  /*02b0*/  IMAD.WIDE R4, R7, 0x4, R16 ;  /* 0x0000000407047825 */ /* 0x000fc800078e0210 */
[----:B------:R-:W-:-:S04]  /*02c0*/  IMAD.WIDE R6, R9, 0x4, R16 ;  /* 0x0000000409067825 */ /* 0x000fc800078e0210 */
[----:B------:R-:W-:Y:S01]  /*02d0*/  IMAD.WIDE R8, R11, 0x4, R16 ;  /* 0x000000040b087825 */ /* 0x000fe200078e0210 */
[----:B------:R-:W-:-:S03]  /*02e0*/  CS2R R20, SRZ ;  /* 0x0000000000147805 */ /* 0x000fc6000001ff00 */
[----:B------:R-:W-:-:S03]  /*02f0*/  IMAD.WIDE R10, R13, 0x4, R16 ;  /* 0x000000040d0a7825 */ /* 0x000fc600078e0210 */
[----:B------:R1:W3:Y:S01]  /*0300*/  @P6 LDG.E.EL R20, desc[UR6][R4.64] ;  /* 0x0000000604146981 */ /* 0x0002e2000c2e1900 */
[--C-:B------:R-:W-:Y:S01]  /*0310*/  IMAD.WIDE R12, R23, 0x4, R16.reuse ;  /* 0x00000004170c7825 */ /* 0x100fe200078e0210 */
[----:B------:R-:W-:Y:S02]  /*0320*/  CS2R R22, SRZ ;  /* 0x0000000000167805 */ /* 0x000fe4000001ff00 */
[----:B------:R-:W4:Y:S01]  /*0330*/  @P5 LDG.E.EL R21, desc[UR6][R6.64] ;  /* 0x0000000606155981 */ /* 0x000f22000c2e1900 */
[----:B------:R-:W-:Y:S01]  /*0340*/  IMAD.WIDE R16, R25, 0x4, R16 ;  /* 0x0000000419107825 */ /* 0x000fe200078e0210 */
[----:B------:R-:W-:Y:S02]  /*0350*/  CS2R R24, SRZ ;  /* 0x0000000000187805 */ /* 0x000fe4000001ff00 */
[----:B------:R-:W5:Y:S01]  /*0360*/  @P4 LDG.E.EL R22, desc[UR6][R8.64] ;  /* 0x0000000608164981 */ /* 0x000f62000c2e1900 */
[----:B------:R-:W-:-:S03]  /*0370*/  IMAD.MOV.U32 R26, RZ, RZ, RZ ;  /* 0x000000ffff1a7224 */ /* 0x000fc600078e00ff */
[----:B------:R-:W5:Y:S04]  /*0380*/  @P3 LDG.E.EL R24, desc[UR6][R10.64] ;  /* 0x000000060a183981 */ /* 0x000f68000c2e1900 */
[----:B------:R1:W5:Y:S04]  /*0390*/  @P2 LDG.E.EL R23, desc[UR6][R12.64] ;  /* 0x000000060c172981 */ /* 0x000368000c2e1900 */
[----:B------:R1:W5:Y:S04]  /*03a0*/  @P1 LDG.E.EL R26, desc[UR6][R2.64] ;  /* 0x00000006021a1981 */ /* 0x000368000c2e1900 */
[----:B------:R-:W5:Y:S01]  /*03b0*/  @P0 LDG.E.EL R25, desc[UR6][R16.64] ;  /* 0x0000000610190981 */ /* 0x000f62000c2e1900 */
[----:B------:R-:W1:Y:S01]  /*03c0*/  S2R R27, SR_TID.X ;  /* 0x00000000001b7919 */ /* 0x000e620000002100 */
[----:B------:R-:W1:Y:S01]  /*03d0*/  S2UR UR5, SR_CgaCtaId ;  /* 0x00000000000579c3 */ /* 0x000e620000008800 */
[----:B------:R-:W-:Y:S01]  /*03e0*/  UMOV UR4, 0x400 ;  /* 0x0000040000047882 */ /* 0x000fe20000000000 */
[----:B-1----:R-:W-:Y:S01]  /*03f0*/  IMAD.SHL.U32 R4, R27, 0x40, RZ ;  /* 0x000000401b047824 */ /* 0x002fe200078e00ff */
[----:B------:R-:W-:-:S04]  /*0400*/  SHF.R.U32.HI R5, RZ, 0x4, R27 ;  /* 0x00000004ff057819 */ /* 0x000fc8000001161b */
[----:B------:R-:W-:Y:S02]  /*0410*/  SGXT.U32 R5, R5, 0x3 ;  /* 0x000000030505781a */ /* 0x000fe40000000000 */
[----:B------:R-:W-:Y:S01]  /*0420*/  LOP3.LUT R4, R4, 0x3c0, RZ, 0xc0, !PT ;  /* 0x000003c004047812 */ /* 0x000fe200078ec0ff */
[----:B0-----:R-:W-:-:S03]  /*0430*/  UPRMT UR4, UR5, 0x654, UR4 ;  /* 0x0000065405047896 */ /* 0x001fc60008000004 */
[----:B------:R-:W-:-:S04]  /*0440*/  LOP3.LUT R5, R4, R5, RZ, 0xfc, !PT ;  /* 0x0000000504057212 */ /* 0x000fc800078efcff */
[----:B------:R-:W-:-:S04]  /*0450*/  LEA.HI R5, R4, R5, RZ, 0x1c ;  /* 0x0000000504057211 */ /* 0x000fc800078fe0ff */
[----:B------:R-:W-:Y:S01]  /*0460*/  LEA R13, R5, UR4, 0x2 ;  /* 0x00000004050d7c11 */ /* 0x000fe2000f8e10ff */
[----:B------:R-:W-:Y:S01]  /*0470*/  IMAD.SHL.U32 R8, R27, 0x4, RZ ;  /* 0x000000041b087824 */ /* 0x000fe200078e00ff */
[----:B------:R-:W-:-:S04]  /*0480*/  SHF.R.U32.HI R2, RZ, 0x2, R27 ;  /* 0x00000002ff027819 */ /* 0x000fc8000001161b */
[----:B------:R-:W-:Y:S02]  /*0490*/  LOP3.LUT R8, R8, 0x1fc, RZ, 0xc0, !PT ;  /* 0x000001fc08087812 */ /* 0x000fe400078ec0ff */
[----:B------:R-:W-:-:S05]  /*04a0*/  LOP3.LUT R3, R2, 0x1c, RZ, 0xc0, !PT ;  /* 0x0000001c02037812 */ /* 0x000fca00078ec0ff */
[----:B------:R-:W-:-:S05]  /*04b0*/  IMAD.IADD R3, R8, 0x1, R3 ;  /* 0x0000000108037824 */ /* 0x000fca00078e0203 */
[----:B------:R-:W-:Y:S01]  /*04c0*/  LEA R4, R3, UR4, 0x2 ;  /* 0x0000000403047c11 */ /* 0x000fe2000f8e10ff */
[----:B------:R-:W-:Y:S01]  /*04d0*/  IMAD.SHL.U32 R18, R18, 0x4, RZ ;  /* 0x0000000412127824 */ /* 0x000fe200078e00ff */
[----:B------:R-:W0:Y:S04]  /*04e0*/  LDC.64 R2, c[0x0][0x218] ;  /* 0x00008600ff027b82 */ /* 0x000e280000000a00 */
[----:B------:R-:W-:-:S04]  /*04f0*/  LOP3.LUT R18, R19, 0x3c, R18, 0xf8, !PT ;  /* 0x0000003c13127812 */ /* 0x000fc800078ef812 */
[----:B------:R-:W-:-:S04]  /*0500*/  SHF.R.S32.HI R9, RZ, 0x1f, R18 ;  /* 0x0000001fff097819 */ /* 0x000fc80000011412 */
[----:B------:R-:W-:-:S04]  /*0510*/  LEA.HI R9, R9, R18, RZ, 0x8 ;  /* 0x0000001209097211 */ /* 0x000fc800078f40ff */
[----:B------:R-:W-:Y:S02]  /*0520*/  LOP3.LUT R11, R9, 0xffffff00, RZ, 0xc0, !PT ;  /* 0xffffff00090b7812 */ /* 0x000fe400078ec0ff */
[----:B------:R-:W-:Y:S02]  /*0530*/  LOP3.LUT R12, R8, 0x200, RZ, 0xfc, !PT ;  /* 0x00000200080c7812 */ /* 0x000fe400078efcff */
[----:B------:R-:W-:Y:S01]  /*0540*/  SHF.R.S32.HI R10, RZ, 0x8, R9 ;  /* 0x00000008ff0a7819 */ /* 0x000fe20000011409 */
[C---:B------:R-:W-:Y:S01]  /*0550*/  IMAD.IADD R11, R18.reuse, 0x1, -R11 ;  /* 0x00000001120b7824 */ /* 0x040fe200078e0a0b */
[----:B------:R-:W-:Y:S02]  /*0560*/  ISETP.GE.AND P0, PT, R18, 0x20000, PT ;  /* 0x000200001200780c */ /* 0x000fe40003f06270 */
[----:B------:R-:W-:Y:S02]  /*0570*/  LOP3.LUT R9, R15, R0, RZ, 0xfc, !PT ;  /* 0x000000000f097212 */ /* 0x000fe400078efcff */
[----:B------:R-:W-:-:S02]  /*0580*/  LOP3.LUT R0, R15, 0x8, R0, 0xfe, !PT ;  /* 0x000000080f007812 */ /* 0x000fc400078efe00 */
[----:B------:R-:W-:Y:S01]  /*0590*/  SHF.R.U32.HI R12, RZ, 0x4, R12 ;  /* 0x00000004ff0c7819 */ /* 0x000fe2000001160c */
[----:B------:R-:W-:Y:S01]  /*05a0*/  IMAD R10, R10, 0x900, R11 ;  /* 0x000009000a0a7824 */ /* 0x000fe200078e020b */
[C---:B------:R-:W-:Y:S02]  /*05b0*/  ISETP.LT.AND P1, PT, R9.reuse, 0x9, !P0 ;  /* 0x000000090900780c */ /* 0x040fe40004721270 */
[----:B------:R-:W-:Y:S02]  /*05c0*/  ISETP.LT.AND P0, PT, R0, 0x9, !P0 ;  /* 0x000000090000780c */ /* 0x000fe40004701270 */
[----:B------:R-:W-:Y:S01]  /*05d0*/  LOP3.LUT R11, R12, 0x3c, RZ, 0xc0, !PT ;  /* 0x0000003c0c0b7812 */ /* 0x000fe200078ec0ff */
[----:B------:R-:W-:-:S04]  /*05e0*/  IMAD R9, R9, 0x100, R10 ;  /* 0x0000010009097824 */ /* 0x000fc800078e020a */
[----:B------:R-:W-:Y:S02]  /*05f0*/  IMAD.IADD R11, R8, 0x1, R11 ;  /* 0x00000001080b7824 */ /* 0x000fe400078e020b */
[----:B0-----:R-:W-:-:S03]  /*0600*/  IMAD.WIDE R8, R9, 0x4, R2 ;  /* 0x0000000409087825 */ /* 0x001fc600078e0202 */
[----:B------:R-:W-:Y:S01]  /*0610*/  LEA R11, R11, UR4, 0x2 ;  /* 0x000000040b0b7c11 */ /* 0x000fe2000f8e10ff */
[----:B--2---:R-:W-:Y:S04]  /*0620*/  STS [R13+0x20], R14 ;  /* 0x0000200e0d007388 */ /* 0x004fe80000000800 */
[----:B---3--:R-:W-:Y:S04]  /*0630*/  STS [R13+0x40], R20 ;  /* 0x000040140d007388 */ /* 0x008fe80000000800 */
[----:B----4-:R-:W-:Y:S04]  /*0640*/  STS [R13+0x60], R21 ;  /* 0x000060150d007388 */ /* 0x010fe80000000800 */
[----:B-----5:R-:W-:Y:S04]  /*0650*/  STS [R13+0x80], R22 ;  /* 0x000080160d007388 */ /* 0x020fe80000000800 */
[----:B------:R-:W-:Y:S04]  /*0660*/  STS [R13+0xa0], R24 ;  /* 0x0000a0180d007388 */ /* 0x000fe80000000800 */
[----:B------:R-:W-:Y:S04]  /*0670*/  STS [R13+0xc0], R23 ;  /* 0x0000c0170d007388 */ /* 0x000fe80000000800 */
[----:B------:R-:W-:Y:S04]  /*0680*/  STS [R13], R26 ;  /* 0x0000001a0d007388 */ /* 0x000fe80000000800 */
[----:B------:R-:W-:Y:S01]  /*0690*/  STS [R13+0xe0], R25 ;  /* 0x0000e0190d007388 */ /* 0x000fe20000000800 */
[----:B------:R-:W-:Y:S06]  /*06a0*/  BAR.SYNC.DEFER_BLOCKING 0x0 ;  /* 0x0000000000007b1d */ /* 0x000fec0000010000 */
[----:B------:R-:W0:Y:S04]  /*06b0*/  LDS.128 R4, [R4] ;  /* 0x0000000004047984 */ /* 0x000e280000000c00 */
[----:B0-----:R0:W-:Y:S02]  /*06c0*/  @P1 STG.E.128 desc[UR6][R8.64], R4 ;  /* 0x0000000408001986 */ /* 0x0011e4000c101d06 */
[----:B0-----:R-:W-:Y:S05]  /*06d0*/  @!P0 EXIT ;  /* 0x000000000000894d */ /* 0x001fea0003800000 */
[----:B------:R-:W1:Y:S01]  /*06e0*/  LDS.128 R12, [R11+0x800] ;  /* 0x000800000b0c7984 */ /* 0x000e620000000c00 */
[----:B0-----:R-:W-:-:S04]  /*06f0*/  IMAD R5, R0, 0x100, R10 ;  /* 0x0000010000057824 */ /* 0x001fc800078e020a */
[----:B------:R-:W-:-:S05]  /*0700*/  IMAD.WIDE R2, R5, 0x4, R2 ;  /* 0x0000000405027825 */ /* 0x000fca00078e0202 */
[----:B-1----:R-:W-:Y:S01]  /*0710*/  STG.E.128 desc[UR6][R2.64], R12 ;  /* 0x0000000c02007986 */ /* 0x002fe2000c101d06 */
[----:B------:R-:W-:Y:S05]  /*0720*/  EXIT ;  /* 0x000000000000794d */ /* 0x000fea0003800000 */
.L_x_0:
[----:B------:R-:W-:-:S00]  /*0730*/  BRA `(.L_x_0) ;  /* 0xfffffffc00fc7947 */ /* 0x000fc0000383ffff */
[----:B------:R-:W-:-:S00]  /*0740*/  NOP ;  /* 0x0000000000007918 */ /* 0x000fc00000000000 */
        /* <DEDUP_REMOVED lines=11> */
.L_x_1:


//--------------------- .nv.shared.triton_poi_fused_convolution_div_max_pool2d_with_indices_relu_sub_19 --------------------------
	.section	.nv.shared.triton_poi_fused_convolution_div_max_pool2d_with_indices_relu_sub_19,"aw",@nobits
	.sectionflags	@""
	.align	16
	.zero		1024


//--------------------- .nv.constant0.triton_poi_fused_convolution_div_max_pool2d_with_indices_relu_sub_19 --------------------------
	.section	.nv.constant0.triton_poi_fused_convolution_div_max_pool2d_with_indices_relu_sub_19,"a",@progbits
	.sectionflags	@""
	.align	4
.nv.constant0.triton_poi_fused_convolution_div_max_pool2d_with_indices_relu_sub_19:
	.zero		552
